	.headerflags	@"EF_CUDA_TEXMODE_UNIFIED EF_CUDA_64BIT_ADDRESS EF_CUDA_ACCELERATORS EF_CUDA_SM90 EF_CUDA_VIRTUAL_SM(EF_CUDA_SM90)"
	.elftype	@"ET_EXEC"


//--------------------- .nv.info                  --------------------------
	.section	.nv.info,"",@"SHT_CUDA_INFO"
	.align	4


	//----- nvinfo : EIATTR_REGCOUNT
	.align		4
        /*0000*/ 	.byte	0x04, 0x2f
        /*0002*/ 	.short	(.L_1 - .L_0)
	.align		4
.L_0:
        /*0004*/ 	.word	index@(triton_per_fused_mean_mse_loss_0)
        /*0008*/ 	.word	0x00000010


	//----- nvinfo : EIATTR_MIN_STACK_SIZE
	.align		4
.L_1:
        /*000c*/ 	.byte	0x04, 0x12
        /*000e*/ 	.short	(.L_3 - .L_2)
	.align		4
.L_2:
        /*0010*/ 	.word	index@(triton_per_fused_mean_mse_loss_0)
        /*0014*/ 	.word	0x00000000


	//----- nvinfo : EIATTR_FRAME_SIZE
	.align		4
.L_3:
        /*0018*/ 	.byte	0x04, 0x11
        /*001a*/ 	.short	(.L_5 - .L_4)
	.align		4
.L_4:
        /*001c*/ 	.word	index@(triton_per_fused_mean_mse_loss_0)
        /*0020*/ 	.word	0x00000000


	//----- nvinfo : EIATTR_MIN_STACK_SIZE
	.align		4
.L_5:
        /*0024*/ 	.byte	0x04, 0x12
        /*0026*/ 	.short	(.L_7 - .L_6)
	.align		4
.L_6:
        /*0028*/ 	.word	index@(triton_per_fused_mean_mse_loss_0)
        /*002c*/ 	.word	0x00000000
.L_7:


//--------------------- .nv.info.triton_per_fused_mean_mse_loss_0 --------------------------
	.section	.nv.info.triton_per_fused_mean_mse_loss_0,"",@"SHT_CUDA_INFO"
	.sectionflags	@""
	.align	4


	//----- nvinfo : EIATTR_CUDA_API_VERSION
	.align		4
        /*0000*/ 	.byte	0x04, 0x37
        /*0002*/ 	.short	(.L_9 - .L_8)
.L_8:
        /*0004*/ 	.word	0x0000007c


	//----- nvinfo : EIATTR_KPARAM_INFO
	.align		4
.L_9:
        /*0008*/ 	.byte	0x04, 0x17
        /*000a*/ 	.short	(.L_11 - .L_10)
.L_10:
        /*000c*/ 	.word	0x00000000
        /*0010*/ 	.short	0x0003
        /*0012*/ 	.short	0x0018
        /*0014*/ 	.byte	0x00, 0xf0, 0x11, 0x00


	//----- nvinfo : EIATTR_KPARAM_INFO
	.align		4
.L_11:
        /*0018*/ 	.byte	0x04, 0x17
        /*001a*/ 	.short	(.L_13 - .L_12)
.L_12:
        /*001c*/ 	.word	0x00000000
        /*0020*/ 	.short	0x0002
        /*0022*/ 	.short	0x0010
        /*0024*/ 	.byte	0x00, 0xf4, 0x21, 0x00


	//----- nvinfo : EIATTR_KPARAM_INFO
	.align		4
.L_13:
        /*0028*/ 	.byte	0x04, 0x17
        /*002a*/ 	.short	(.L_15 - .L_14)
.L_14:
        /*002c*/ 	.word	0x00000000
        /*0030*/ 	.short	0x0001
        /*0032*/ 	.short	0x0008
        /*0034*/ 	.byte	0x00, 0xf4, 0x21, 0x00


	//----- nvinfo : EIATTR_KPARAM_INFO
	.align		4
.L_15:
        /*0038*/ 	.byte	0x04, 0x17
        /*003a*/ 	.short	(.L_17 - .L_16)
.L_16:
        /*003c*/ 	.word	0x00000000
        /*0040*/ 	.short	0x0000
        /*0042*/ 	.short	0x0000
        /*0044*/ 	.byte	0x00, 0xf4, 0x21, 0x00


	//----- nvinfo : EIATTR_SPARSE_MMA_MASK
	.align		4
.L_17:
        /*0048*/ 	.byte	0x03, 0x50
        /*004a*/ 	.short	0x0000


	//----- nvinfo : EIATTR_MAXREG_COUNT
	.align		4
        /*004c*/ 	.byte	0x03, 0x1b
        /*004e*/ 	.short	0x00ff


	//----- nvinfo : EIATTR_COOP_GROUP_MASK_REGIDS
	.align		4
        /*0050*/ 	.byte	0x04, 0x29
        /*0052*/ 	.short	(.L_19 - .L_18)


	//   ....[0]....
.L_18:
        /*0054*/ 	.word	0xffffffff


	//   ....[1]....
        /*0058*/ 	.word	0xffffffff


	//   ....[2]....
        /*005c*/ 	.word	0xffffffff


	//   ....[3]....
        /*0060*/ 	.word	0xffffffff


	//   ....[4]....
        /*0064*/ 	.word	0xffffffff


	//   ....[5]....
        /*0068*/ 	.word	0xffffffff


	//----- nvinfo : EIATTR_COOP_GROUP_INSTR_OFFSETS
	.align		4
.L_19:
        /*006c*/ 	.byte	0x04, 0x28
        /*006e*/ 	.short	(.L_21 - .L_20)


	//   ....[0]....
.L_20:
        /*0070*/ 	.word	0x00000180


	//   ....[1]....
        /*0074*/ 	.word	0x000001a0


	//   ....[2]....
        /*0078*/ 	.word	0x000001d0


	//   ....[3]....
        /*007c*/ 	.word	0x00000200


	//   ....[4]....
        /*0080*/ 	.word	0x00000230


	//   ....[5]....
        /*0084*/ 	.word	0x000002a0


	//----- nvinfo : EIATTR_EXIT_INSTR_OFFSETS
	.align		4
.L_21:
        /*0088*/ 	.byte	0x04, 0x1c
        /*008a*/ 	.short	(.L_23 - .L_22)


	//   ....[0]....
.L_22:
        /*008c*/ 	.word	0x00000310


	//   ....[1]....
        /*0090*/ 	.word	0x00000360


	//----- nvinfo : EIATTR_REQNTID
	.align		4
.L_23:
        /*0094*/ 	.byte	0x04, 0x10
        /*0096*/ 	.short	(.L_25 - .L_24)
.L_24:
        /*0098*/ 	.word	0x00000040
        /*009c*/ 	.word	0x00000001
        /*00a0*/ 	.word	0x00000001


	//----- nvinfo : EIATTR_CBANK_PARAM_SIZE
	.align		4
.L_25:
        /*00a4*/ 	.byte	0x03, 0x19
        /*00a6*/ 	.short	0x001c


	//----- nvinfo : EIATTR_PARAM_CBANK
	.align		4
        /*00a8*/ 	.byte	0x04, 0x0a
        /*00aa*/ 	.short	(.L_27 - .L_26)
	.align		4
.L_26:
        /*00ac*/ 	.word	index@(.nv.constant0.triton_per_fused_mean_mse_loss_0)
        /*00b0*/ 	.short	0x0210
        /*00b2*/ 	.short	0x001c


	//----- nvinfo : EIATTR_SW_WAR
	.align		4
.L_27:
        /*00b4*/ 	.byte	0x04, 0x36
        /*00b6*/ 	.short	(.L_29 - .L_28)
.L_28:
        /*00b8*/ 	.word	0x00000008
.L_29:


//--------------------- .nv.callgraph             --------------------------
	.section	.nv.callgraph,"",@"SHT_CUDA_CALLGRAPH"
	.align	4
	.sectionentsize	8
	.align		4
        /*0000*/ 	.word	0x00000000
	.align		4
        /*0004*/ 	.word	0xffffffff
	.align		4
        /*0008*/ 	.word	0x00000000
	.align		4
        /*000c*/ 	.word	0xfffffffe
	.align		4
        /*0010*/ 	.word	0x00000000
	.align		4
        /*0014*/ 	.word	0xfffffffd
	.align		4
        /*0018*/ 	.word	0x00000000
	.align		4
        /*001c*/ 	.word	0xfffffffc


//--------------------- .text.triton_per_fused_mean_mse_loss_0 --------------------------
	.section	.text.triton_per_fused_mean_mse_loss_0,"ax",@progbits
	.sectionflags	@"SHF_BARRIERS=1"
	.align	128
        .global         triton_per_fused_mean_mse_loss_0
        .type           triton_per_fused_mean_mse_loss_0,@function
        .size           triton_per_fused_mean_mse_loss_0,(.L_x_1 - triton_per_fused_mean_mse_loss_0)
        .other          triton_per_fused_mean_mse_loss_0,@"STO_CUDA_ENTRY STV_DEFAULT"
triton_per_fused_mean_mse_loss_0:
.text.triton_per_fused_mean_mse_loss_0:
[----:B------:R-:W0:Y:S02]  /*0000*/  LDC R1, c[0x0][0x28] ;  /* 0x00000a00ff017b82 */ /* 0x000e240000000800 */
[----:B------:R-:W1:Y:S01]  /*0010*/  S2R R13, SR_TID.X ;  /* 0x00000000000d7919 */ /* 0x000e620000002100 */
[----:B------:R-:W2:Y:S01]  /*0020*/  LDC.64 R4, c[0x0][0x218] ;  /* 0x00008600ff047b82 */ /* 0x000ea20000000a00 */
[----:B------:R-:W-:-:S07]  /*0030*/  ULDC.64 UR6, c[0x0][0x208] ;  /* 0x0000820000067ab9 */ /* 0x000fce0000000a00 */
[----:B------:R-:W3:Y:S01]  /*0040*/  LDC.64 R8, c[0x0][0x220] ;  /* 0x00008800ff087b82 */ /* 0x000ee20000000a00 */
[----:B-1----:R-:W-:-:S04]  /*0050*/  SHF.L.U32 R0, R13, 0x2, RZ ;  /* 0x000000020d007819 */ /* 0x002fc800000006ff */
[----:B------:R-:W-:-:S05]  /*0060*/  LOP3.LUT R3, R0, 0xfc, RZ, 0xc0, !PT ;  /* 0x000000fc00037812 */ /* 0x000fca00078ec0ff */
[----:B--2---:R-:W-:-:S04]  /*0070*/  IMAD.WIDE.U32 R4, R3, 0x4, R4 ;  /* 0x0000000403047825 */ /* 0x004fc800078e0004 */
[----:B---3--:R-:W-:Y:S02]  /*0080*/  IMAD.WIDE.U32 R8, R3, 0x4, R8 ;  /* 0x0000000403087825 */ /* 0x008fe400078e0008 */
[----:B------:R-:W2:Y:S04]  /*0090*/  LDG.E.128 R4, desc[UR6][R4.64] ;  /* 0x0000000604047981 */ /* 0x000ea8000c1e1d00 */
[----:B------:R-:W2:Y:S01]  /*00a0*/  LDG.E.128 R8, desc[UR6][R8.64] ;  /* 0x0000000608087981 */ /* 0x000ea2000c1e1d00 */
[----:B------:R-:W1:Y:S01]  /*00b0*/  S2UR UR5, SR_CgaCtaId ;  /* 0x00000000000579c3 */ /* 0x000e620000008800 */
[C---:B------:R-:W-:Y:S01]  /*00c0*/  LOP3.LUT P0, RZ, R13.reuse, 0x1f, RZ, 0xc0, !PT ;  /* 0x0000001f0dff7812 */ /* 0x040fe2000780c0ff */
[----:B------:R-:W-:Y:S01]  /*00d0*/  UMOV UR4, 0x400 ;  /* 0x0000040000047882 */ /* 0x000fe20000000000 */
[----:B------:R-:W-:Y:S01]  /*00e0*/  ISETP.GE.AND P1, PT, R13, 0x2, PT ;  /* 0x000000020d00780c */ /* 0x000fe20003f26270 */
[----:B-1----:R-:W-:Y:S01]  /*00f0*/  UPRMT UR4, UR5, 0x654, UR4 ;  /* 0x0000065405047896 */ /* 0x002fe20008000004 */
[----:B--2---:R-:W-:Y:S01]  /*0100*/  FADD R12, R5, -R9 ;  /* 0x80000009050c7221 */ /* 0x004fe20000000000 */
[----:B------:R-:W-:Y:S01]  /*0110*/  FADD R3, R4, -R8 ;  /* 0x8000000804037221 */ /* 0x000fe20000000000 */
[----:B------:R-:W-:Y:S01]  /*0120*/  FADD R6, R6, -R10 ;  /* 0x8000000a06067221 */ /* 0x000fe20000000000 */
[----:B------:R-:W-:Y:S01]  /*0130*/  FADD R7, R7, -R11 ;  /* 0x8000000b07077221 */ /* 0x000fe20000000000 */
[----:B------:R-:W-:-:S04]  /*0140*/  FMUL R12, R12, R12 ;  /* 0x0000000c0c0c7220 */ /* 0x000fc80000400000 */
[----:B------:R-:W-:-:S04]  /*0150*/  FFMA R3, R3, R3, R12 ;  /* 0x0000000303037223 */ /* 0x000fc8000000000c */
[----:B------:R-:W-:-:S04]  /*0160*/  FFMA R6, R6, R6, R3 ;  /* 0x0000000606067223 */ /* 0x000fc80000000003 */
[----:B------:R-:W-:-:S05]  /*0170*/  FFMA R6, R7, R7, R6 ;  /* 0x0000000707067223 */ /* 0x000fca0000000006 */
[----:B------:R-:W1:Y:S02]  /*0180*/  SHFL.BFLY PT, R3, R6, 0x10, 0x1f ;  /* 0x0e001f0006037f89 */ /* 0x000e6400000e0000 */
[----:B-1----:R-:W-:-:S05]  /*0190*/  FADD R3, R6, R3 ;  /* 0x0000000306037221 */ /* 0x002fca0000000000 */
[----:B------:R-:W1:Y:S02]  /*01a0*/  SHFL.BFLY PT, R4, R3, 0x8, 0x1f ;  /* 0x0d001f0003047f89 */ /* 0x000e6400000e0000 */
[----:B-1----:R-:W-:Y:S01]  /*01b0*/  FADD R4, R3, R4 ;  /* 0x0000000403047221 */ /* 0x002fe20000000000 */
[----:B------:R-:W-:-:S04]  /*01c0*/  SHF.R.U32.HI R3, RZ, 0x3, R13 ;  /* 0x00000003ff037819 */ /* 0x000fc8000001160d */
[----:B------:R-:W1:Y:S02]  /*01d0*/  SHFL.BFLY PT, R5, R4, 0x4, 0x1f ;  /* 0x0c801f0004057f89 */ /* 0x000e6400000e0000 */
[----:B-1----:R-:W-:Y:S01]  /*01e0*/  FADD R5, R4, R5 ;  /* 0x0000000504057221 */ /* 0x002fe20000000000 */
[----:B------:R-:W-:-:S04]  /*01f0*/  LOP3.LUT R4, R3, 0x4, RZ, 0xc0, !PT ;  /* 0x0000000403047812 */ /* 0x000fc800078ec0ff */
[----:B------:R-:W1:Y:S02]  /*0200*/  SHFL.BFLY PT, R8, R5, 0x2, 0x1f ;  /* 0x0c401f0005087f89 */ /* 0x000e6400000e0000 */
[----:B-1----:R-:W-:Y:S01]  /*0210*/  FADD R8, R5, R8 ;  /* 0x0000000805087221 */ /* 0x002fe20000000000 */
[----:B------:R-:W-:-:S04]  /*0220*/  LOP3.LUT R5, R13, 0x1, RZ, 0xc0, !PT ;  /* 0x000000010d057812 */ /* 0x000fc800078ec0ff */
[----:B------:R-:W1:Y:S02]  /*0230*/  SHFL.BFLY PT, R7, R8, 0x1, 0x1f ;  /* 0x0c201f0008077f89 */ /* 0x000e6400000e0000 */
[----:B-1----:R-:W-:-:S05]  /*0240*/  FADD R7, R8, R7 ;  /* 0x0000000708077221 */ /* 0x002fca0000000000 */
[----:B------:R-:W-:Y:S01]  /*0250*/  @!P0 STS [R4+UR4], R7 ;  /* 0x0000000704008988 */ /* 0x000fe20008000804 */
[----:B------:R-:W-:Y:S01]  /*0260*/  BAR.SYNC.DEFER_BLOCKING 0x0 ;  /* 0x0000000000007b1d */ /* 0x000fe20000010000 */
[----:B------:R-:W-:-:S04]  /*0270*/  ISETP.NE.U32.AND P0, PT, R5, 0x1, PT ;  /* 0x000000010500780c */ /* 0x000fc80003f05070 */
[----:B------:R-:W-:Y:S01]  /*0280*/  ISETP.LT.AND P0, PT, R13, 0x2, P0 ;  /* 0x000000020d00780c */ /* 0x000fe20000701270 */
[----:B------:R-:W1:Y:S04]  /*0290*/  @!P1 LDS R2, [R0+UR4] ;  /* 0x0000000400029984 */ /* 0x000e680008000800 */
[----:B-1----:R-:W1:Y:S02]  /*02a0*/  SHFL.BFLY PT, R3, R2, 0x1, 0x1f ;  /* 0x0c201f0002037f89 */ /* 0x002e6400000e0000 */
[----:B-1----:R-:W-:-:S06]  /*02b0*/  FADD R3, R2, R3 ;  /* 0x0000000302037221 */ /* 0x002fcc0000000000 */
[----:B------:R1:W-:Y:S01]  /*02c0*/  @P0 STS [R0+UR4], R3 ;  /* 0x0000000300000988 */ /* 0x0003e20008000804 */
[----:B------:R-:W-:Y:S01]  /*02d0*/  BAR.SYNC.DEFER_BLOCKING 0x0 ;  /* 0x0000000000007b1d */ /* 0x000fe20000010000 */
[----:B------:R-:W-:-:S05]  /*02e0*/  LOP3.LUT P0, RZ, R13, 0x3f, RZ, 0xc0, !PT ;  /* 0x0000003f0dff7812 */ /* 0x000fca000780c0ff */
[----:B------:R-:W2:Y:S02]  /*02f0*/  LDS R5, [UR4] ;  /* 0x00000004ff057984 */ /* 0x000ea40008000800 */
[----:B------:R-:W-:Y:S06]  /*0300*/  BAR.SYNC.DEFER_BLOCKING 0x0 ;  /* 0x0000000000007b1d */ /* 0x000fec0000010000 */
[----:B-1----:R-:W-:Y:S05]  /*0310*/  @P0 EXIT ;  /* 0x000000000000094d */ /* 0x002fea0003800000 */
[----:B------:R-:W0:Y:S01]  /*0320*/  LDC.64 R2, c[0x0][0x210] ;  /* 0x00008400ff027b82 */ /* 0x000e220000000a00 */
[----:B--2---:R-:W-:-:S04]  /*0330*/  FADD R5, RZ, R5 ;  /* 0x00000005ff057221 */ /* 0x004fc80000000000 */
[----:B------:R-:W-:-:S05]  /*0340*/  FMUL R5, R5, 0.00390625 ;  /* 0x3b80000005057820 */ /* 0x000fca0000400000 */
[----:B0-----:R-:W-:Y:S01]  /*0350*/  STG.E desc[UR6][R2.64], R5 ;  /* 0x0000000502007986 */ /* 0x001fe2000c101906 */
[----:B------:R-:W-:Y:S05]  /*0360*/  EXIT ;  /* 0x000000000000794d */ /* 0x000fea0003800000 */
.L_x_0:
[----:B------:R-:W-:-:S00]  /*0370*/  BRA `(.L_x_0) ;  /* 0xfffffffc00fc7947 */ /* 0x000fc0000383ffff */
[----:B------:R-:W-:-:S00]  /*0380*/  NOP ;  /* 0x0000000000007918 */ /* 0x000fc00000000000 */
[----:B------:R-:W-:-:S00]  /*0390*/  NOP ;  /* 0x0000000000007918 */ /* 0x000fc00000000000 */
[----:B------:R-:W-:-:S00]  /*03a0*/  NOP ;  /* 0x0000000000007918 */ /* 0x000fc00000000000 */
[----:B------:R-:W-:-:S00]  /*03b0*/  NOP ;  /* 0x0000000000007918 */ /* 0x000fc00000000000 */
[----:B------:R-:W-:-:S00]  /*03c0*/  NOP ;  /* 0x0000000000007918 */ /* 0x000fc00000000000 */
[----:B------:R-:W-:-:S00]  /*03d0*/  NOP ;  /* 0x0000000000007918 */ /* 0x000fc00000000000 */
[----:B------:R-:W-:-:S00]  /*03e0*/  NOP ;  /* 0x0000000000007918 */ /* 0x000fc00000000000 */
[----:B------:R-:W-:-:S00]  /*03f0*/  NOP ;  /* 0x0000000000007918 */ /* 0x000fc00000000000 */
.L_x_1:


//--------------------- .nv.shared.triton_per_fused_mean_mse_loss_0 --------------------------
	.section	.nv.shared.triton_per_fused_mean_mse_loss_0,"aw",@nobits
	.sectionflags	@""
	.align	16
	.zero		1024


//--------------------- .nv.constant0.triton_per_fused_mean_mse_loss_0 --------------------------
	.section	.nv.constant0.triton_per_fused_mean_mse_loss_0,"a",@progbits
	.sectionflags	@""
	.align	4
.nv.constant0.triton_per_fused_mean_mse_loss_0:
	.zero		556
